//
// Generated by NVIDIA NVVM Compiler
//
// Compiler Build ID: CL-36424714
// Cuda compilation tools, release 13.0, V13.0.88
// Based on NVVM 20.0.0
//

.version 9.0
.target sm_100
.address_size 64

	// .globl	_Z6test01v
.extern .func  (.param .b32 func_retval0) vprintf
(
	.param .b64 vprintf_param_0,
	.param .b64 vprintf_param_1
)
;
.global .align 1 .b8 $str[43] = {84, 104, 101, 32, 98, 108, 111, 99, 107, 32, 73, 68, 32, 105, 115, 32, 37, 100, 32, 45, 45, 45, 84, 104, 101, 32, 116, 104, 114, 101, 97, 100, 32, 73, 68, 32, 105, 115, 32, 37, 100, 10};

.visible .entry _Z6test01v()
{
	.local .align 8 .b8 	__local_depot0[8];
	.reg .b64 	%SP;
	.reg .b64 	%SPL;
	.reg .b32 	%r<5>;
	.reg .b64 	%rd<5>;

	mov.u64 	%SPL, __local_depot0;
	cvta.local.u64 	%SP, %SPL;
	add.u64 	%rd1, %SP, 0;
	add.u64 	%rd2, %SPL, 0;
	mov.u32 	%r1, %ctaid.x;
	mov.u32 	%r2, %tid.x;
	st.local.v2.u32 	[%rd2], {%r1, %r2};
	mov.u64 	%rd3, $str;
	cvta.global.u64 	%rd4, %rd3;
	{ // callseq 0, 0
	.param .b64 param0;
	st.param.b64 	[param0], %rd4;
	.param .b64 param1;
	st.param.b64 	[param1], %rd1;
	.param .b32 retval0;
	call.uni (retval0), 
	vprintf, 
	(
	param0, 
	param1
	);
	ld.param.b32 	%r3, [retval0];
	} // callseq 0
	ret;

}


// ===== COMPILED SASS (sm_100) =====

	.target	sm_100

	.elftype	@"ET_EXEC"


//--------------------- .note.nv.tkinfo           --------------------------
	.section	.note.nv.tkinfo,"",@"SHT_NOTE"
	.sectionflags	@"SHF_NOTE_NV_TKINFO"
	.tkinfo
        /*0018*/ 	.word	0x00000002
        /*0030*/ 	.string	""
        /*0030*/ 	.string	"ptxas"
        /*0030*/ 	.string	"Cuda compilation tools, release 13.0, V13.0.88"
        /*0030*/ 	.string	"Build cuda_13.0.r13.0/compiler.36424714_0"
        /*0030*/ 	.string	"-arch sm_100 -m 64 "



//--------------------- .note.nv.cuinfo           --------------------------
	.section	.note.nv.cuinfo,"",@"SHT_NOTE"
	.sectionflags	@"SHF_NOTE_NV_CUINFO"
        /*0018*/ 	.short	0x0002
        /*001a*/ 	.short	0x0064
        /*001c*/ 	.short	0x0082
	.zero		2


//--------------------- .nv.info                  --------------------------
	.section	.nv.info,"",@"SHT_CUDA_INFO"
	.align	4


	//----- nvinfo : EIATTR_REGCOUNT
	.align		4
        /*0000*/ 	.byte	0x04, 0x2f
        /*0002*/ 	.short	(.L_2 - .L_1)
	.align		4
.L_1:
        /*0004*/ 	.word	index@(_Z6test01v)
        /*0008*/ 	.word	0x00000018


	//----- nvinfo : EIATTR_FRAME_SIZE
	.align		4
.L_2:
        /*000c*/ 	.byte	0x04, 0x11
        /*000e*/ 	.short	(.L_4 - .L_3)
	.align		4
.L_3:
        /*0010*/ 	.word	index@(_Z6test01v)
        /*0014*/ 	.word	0x00000008


	//----- nvinfo : EIATTR_MIN_STACK_SIZE
	.align		4
.L_4:
        /*0018*/ 	.byte	0x04, 0x12
        /*001a*/ 	.short	(.L_6 - .L_5)
	.align		4
.L_5:
        /*001c*/ 	.word	index@(_Z6test01v)
        /*0020*/ 	.word	0x00000008
.L_6:


//--------------------- .nv.compat                --------------------------
	.section	.nv.compat,"",@"SHT_CUDA_COMPAT_INFO"
	.align	4
        /*0000*/ 	.byte	0x02, 0x09, 0x00, 0x00, 0x02, 0x02, 0x01, 0x00, 0x02, 0x05, 0x05, 0x00, 0x03, 0x07, 0x01, 0x01
        /*0010*/ 	.byte	0x02, 0x03, 0x00, 0x00, 0x02, 0x06, 0x01, 0x00, 0x04, 0x0b, 0x08, 0x00, 0x09, 0x00, 0x00, 0x00
        /*0020*/ 	.byte	0x00, 0x00, 0x00, 0x00


//--------------------- .nv.info._Z6test01v       --------------------------
	.section	.nv.info._Z6test01v,"",@"SHT_CUDA_INFO"
	.sectionflags	@""
	.align	4


	//----- nvinfo : EIATTR_CUDA_API_VERSION
	.align		4
        /*0000*/ 	.byte	0x04, 0x37
        /*0002*/ 	.short	(.L_8 - .L_7)
.L_7:
        /*0004*/ 	.word	0x00000082


	//----- nvinfo : EIATTR_SPARSE_MMA_MASK
	.align		4
.L_8:
        /*0008*/ 	.byte	0x03, 0x50
        /*000a*/ 	.short	0x0000


	//----- nvinfo : EIATTR_MAXREG_COUNT
	.align		4
        /*000c*/ 	.byte	0x03, 0x1b
        /*000e*/ 	.short	0x00ff


	//----- nvinfo : EIATTR_EXTERNS
	.align		4
        /*0010*/ 	.byte	0x04, 0x0f
        /*0012*/ 	.short	(.L_10 - .L_9)


	//   ....[0]....
	.align		4
.L_9:
        /*0014*/ 	.word	index@(vprintf)


	//----- nvinfo : EIATTR_MERCURY_ISA_VERSION
	.align		4
.L_10:
        /*0018*/ 	.byte	0x03, 0x5f
        /*001a*/ 	.short	0x0101


	//----- nvinfo : EIATTR_VRC_CTA_INIT_COUNT
	.align		4
        /*001c*/ 	.byte	0x02, 0x4a
	.zero		1
	.zero		1


	//----- nvinfo : EIATTR_SYSCALL_OFFSETS
	.align		4
        /*0020*/ 	.byte	0x04, 0x46
        /*0022*/ 	.short	(.L_12 - .L_11)


	//   ....[0]....
.L_11:
        /*0024*/ 	.word	0x000000f0


	//----- nvinfo : EIATTR_EXIT_INSTR_OFFSETS
	.align		4
.L_12:
        /*0028*/ 	.byte	0x04, 0x1c
        /*002a*/ 	.short	(.L_14 - .L_13)


	//   ....[0]....
.L_13:
        /*002c*/ 	.word	0x00000100


	//----- nvinfo : EIATTR_SW_WAR
	.align		4
.L_14:
        /*0030*/ 	.byte	0x04, 0x36
        /*0032*/ 	.short	(.L_16 - .L_15)
.L_15:
        /*0034*/ 	.word	0x00000008
.L_16:


//--------------------- .nv.callgraph             --------------------------
	.section	.nv.callgraph,"",@"SHT_CUDA_CALLGRAPH"
	.align	4
	.sectionentsize	8
	.align		4
        /*0000*/ 	.word	0x00000000
	.align		4
        /*0004*/ 	.word	0xffffffff
	.align		4
        /*0008*/ 	.word	index@(_Z6test01v)
	.align		4
        /*000c*/ 	.word	index@(vprintf)
	.align		4
        /*0010*/ 	.word	0x00000000
	.align		4
        /*0014*/ 	.word	0xfffffffe
	.align		4
        /*0018*/ 	.word	0x00000000
	.align		4
        /*001c*/ 	.word	0xfffffffd
	.align		4
        /*0020*/ 	.word	0x00000000
	.align		4
        /*0024*/ 	.word	0xfffffffc


//--------------------- .nv.constant4             --------------------------
	.section	.nv.constant4,"a",@progbits
	.align	8
	.align		8
.nv.constant4:
        /*0000*/ 	.dword	vprintf
	.align		8
        /*0008*/ 	.dword	$str


//--------------------- .text._Z6test01v          --------------------------
	.section	.text._Z6test01v,"ax",@progbits
	.align	128
        .global         _Z6test01v
        .type           _Z6test01v,@function
        .size           _Z6test01v,(.L_x_2 - _Z6test01v)
        .other          _Z6test01v,@"STO_CUDA_ENTRY STV_DEFAULT"
_Z6test01v:
.text._Z6test01v:
[----:B------:R-:W0:Y:S01]  /*0000*/  LDC R1, c[0x0][0x37c] ;  /* 0x0000df00ff017b82 */ /* 0x000e220000000800 */
[----:B------:R-:W1:Y:S01]  /*0010*/  S2R R8, SR_CTAID.X ;  /* 0x0000000000087919 */ /* 0x000e620000002500 */
[----:B0-----:R-:W-:Y:S01]  /*0020*/  VIADD R1, R1, 0xfffffff8 ;  /* 0xfffffff801017836 */ /* 0x001fe20000000000 */
[----:B------:R-:W-:Y:S01]  /*0030*/  MOV R0, 0x0 ;  /* 0x0000000000007802 */ /* 0x000fe20000000f00 */
[----:B------:R-:W0:Y:S01]  /*0040*/  LDCU UR4, c[0x0][0x2f8] ;  /* 0x00005f00ff0477ac */ /* 0x000e220008000800 */
[----:B------:R-:W1:Y:S03]  /*0050*/  S2R R9, SR_TID.X ;  /* 0x0000000000097919 */ /* 0x000e660000002100 */
[----:B------:R2:W3:Y:S01]  /*0060*/  LDC.64 R2, c[0x4][R0] ;  /* 0x0100000000027b82 */ /* 0x0004e20000000a00 */
[----:B------:R-:W4:Y:S01]  /*0070*/  LDCU.64 UR6, c[0x4][0x8] ;  /* 0x01000100ff0677ac */ /* 0x000f220008000a00 */
[----:B------:R-:W5:Y:S01]  /*0080*/  LDCU UR5, c[0x0][0x2fc] ;  /* 0x00005f80ff0577ac */ /* 0x000f620008000800 */
[----:B0-----:R-:W-:Y:S01]  /*0090*/  IADD3 R6, P0, PT, R1, UR4, RZ ;  /* 0x0000000401067c10 */ /* 0x001fe2000ff1e0ff */
[----:B----4-:R-:W-:Y:S01]  /*00a0*/  IMAD.U32 R4, RZ, RZ, UR6 ;  /* 0x00000006ff047e24 */ /* 0x010fe2000f8e00ff */
[----:B------:R-:W-:-:S03]  /*00b0*/  MOV R5, UR7 ;  /* 0x0000000700057c02 */ /* 0x000fc60008000f00 */
[----:B-----5:R-:W-:Y:S01]  /*00c0*/  IMAD.X R7, RZ, RZ, UR5, P0 ;  /* 0x00000005ff077e24 */ /* 0x020fe200080e06ff */
[----:B-1----:R2:W-:Y:S07]  /*00d0*/  STL.64 [R1], R8 ;  /* 0x0000000801007387 */ /* 0x0025ee0000100a00 */
[----:B------:R-:W-:-:S07]  /*00e0*/  LEPC R20, `(.L_x_0) ;  /* 0x000000001014794e */ /* 0x000fce0000000000 */
[----:B--23--:R-:W-:Y:S05]  /*00f0*/  CALL.ABS.NOINC R2 ;  /* 0x0000000002007343 */ /* 0x00cfea0003c00000 */
.L_x_0:
[----:B------:R-:W-:Y:S05]  /*0100*/  EXIT ;  /* 0x000000000000794d */ /* 0x000fea0003800000 */
.L_x_1:
[----:B------:R-:W-:-:S00]  /*0110*/  BRA `(.L_x_1) ;  /* 0xfffffffc00fc7947 */ /* 0x000fc0000383ffff */
[----:B------:R-:W-:-:S00]  /*0120*/  NOP ;  /* 0x0000000000007918 */ /* 0x000fc00000000000 */
        /* <DEDUP_REMOVED lines=13> */
.L_x_2:


//--------------------- .nv.global.init           --------------------------
	.section	.nv.global.init,"aw",@progbits
.nv.global.init:
	.type		$str,@object
	.size		$str,(.L_0 - $str)
$str:
        /*0000*/ 	.byte	0x54, 0x68, 0x65, 0x20, 0x62, 0x6c, 0x6f, 0x63, 0x6b, 0x20, 0x49, 0x44, 0x20, 0x69, 0x73, 0x20
        /*0010*/ 	.byte	0x25, 0x64, 0x20, 0x2d, 0x2d, 0x2d, 0x54, 0x68, 0x65, 0x20, 0x74, 0x68, 0x72, 0x65, 0x61, 0x64
        /*0020*/ 	.byte	0x20, 0x49, 0x44, 0x20, 0x69, 0x73, 0x20, 0x25, 0x64, 0x0a, 0x00
.L_0:


//--------------------- .nv.shared.reserved.0     --------------------------
	.section	.nv.shared.reserved.0,"aw",@nobits
	.weak		__nv_reservedSMEM_offset_0_alias
	.size		__nv_reservedSMEM_offset_0_alias, 0, 64
	.other		__nv_reservedSMEM_offset_0_alias,@"STO_CUDA_RESERVED_SHARED STV_DEFAULT"
__nv_reservedSMEM_offset_0_alias:
	.zero		0
	.zero		64


//--------------------- .nv.constant0._Z6test01v  --------------------------
	.section	.nv.constant0._Z6test01v,"a",@progbits
	.sectionflags	@""
	.align	4
.nv.constant0._Z6test01v:
	.zero		896


//--------------------- SYMBOLS --------------------------

	.type		.nv.reservedSmem.offset0,@object
	.size		.nv.reservedSmem.offset0,0x4
	.type		vprintf,@function
